	.headerflags	@"EF_CUDA_TEXMODE_UNIFIED EF_CUDA_64BIT_ADDRESS EF_CUDA_ACCELERATORS EF_CUDA_SM90 EF_CUDA_VIRTUAL_SM(EF_CUDA_SM90)"
	.elftype	@"ET_EXEC"


//--------------------- .nv.info                  --------------------------
	.section	.nv.info,"",@"SHT_CUDA_INFO"
	.align	4


	//----- nvinfo : EIATTR_REGCOUNT
	.align		4
        /*0000*/ 	.byte	0x04, 0x2f
        /*0002*/ 	.short	(.L_1 - .L_0)
	.align		4
.L_0:
        /*0004*/ 	.word	index@(triton_per_fused_abs_mean_sub_0)
        /*0008*/ 	.word	0x00000010


	//----- nvinfo : EIATTR_MIN_STACK_SIZE
	.align		4
.L_1:
        /*000c*/ 	.byte	0x04, 0x12
        /*000e*/ 	.short	(.L_3 - .L_2)
	.align		4
.L_2:
        /*0010*/ 	.word	index@(triton_per_fused_abs_mean_sub_0)
        /*0014*/ 	.word	0x00000000


	//----- nvinfo : EIATTR_FRAME_SIZE
	.align		4
.L_3:
        /*0018*/ 	.byte	0x04, 0x11
        /*001a*/ 	.short	(.L_5 - .L_4)
	.align		4
.L_4:
        /*001c*/ 	.word	index@(triton_per_fused_abs_mean_sub_0)
        /*0020*/ 	.word	0x00000000


	//----- nvinfo : EIATTR_MIN_STACK_SIZE
	.align		4
.L_5:
        /*0024*/ 	.byte	0x04, 0x12
        /*0026*/ 	.short	(.L_7 - .L_6)
	.align		4
.L_6:
        /*0028*/ 	.word	index@(triton_per_fused_abs_mean_sub_0)
        /*002c*/ 	.word	0x00000000
.L_7:


//--------------------- .nv.info.triton_per_fused_abs_mean_sub_0 --------------------------
	.section	.nv.info.triton_per_fused_abs_mean_sub_0,"",@"SHT_CUDA_INFO"
	.sectionflags	@""
	.align	4


	//----- nvinfo : EIATTR_CUDA_API_VERSION
	.align		4
        /*0000*/ 	.byte	0x04, 0x37
        /*0002*/ 	.short	(.L_9 - .L_8)
.L_8:
        /*0004*/ 	.word	0x0000007c


	//----- nvinfo : EIATTR_KPARAM_INFO
	.align		4
.L_9:
        /*0008*/ 	.byte	0x04, 0x17
        /*000a*/ 	.short	(.L_11 - .L_10)
.L_10:
        /*000c*/ 	.word	0x00000000
        /*0010*/ 	.short	0x0003
        /*0012*/ 	.short	0x0018
        /*0014*/ 	.byte	0x00, 0xf0, 0x11, 0x00


	//----- nvinfo : EIATTR_KPARAM_INFO
	.align		4
.L_11:
        /*0018*/ 	.byte	0x04, 0x17
        /*001a*/ 	.short	(.L_13 - .L_12)
.L_12:
        /*001c*/ 	.word	0x00000000
        /*0020*/ 	.short	0x0002
        /*0022*/ 	.short	0x0010
        /*0024*/ 	.byte	0x00, 0xf4, 0x21, 0x00


	//----- nvinfo : EIATTR_KPARAM_INFO
	.align		4
.L_13:
        /*0028*/ 	.byte	0x04, 0x17
        /*002a*/ 	.short	(.L_15 - .L_14)
.L_14:
        /*002c*/ 	.word	0x00000000
        /*0030*/ 	.short	0x0001
        /*0032*/ 	.short	0x0008
        /*0034*/ 	.byte	0x00, 0xf4, 0x21, 0x00


	//----- nvinfo : EIATTR_KPARAM_INFO
	.align		4
.L_15:
        /*0038*/ 	.byte	0x04, 0x17
        /*003a*/ 	.short	(.L_17 - .L_16)
.L_16:
        /*003c*/ 	.word	0x00000000
        /*0040*/ 	.short	0x0000
        /*0042*/ 	.short	0x0000
        /*0044*/ 	.byte	0x00, 0xf4, 0x21, 0x00


	//----- nvinfo : EIATTR_SPARSE_MMA_MASK
	.align		4
.L_17:
        /*0048*/ 	.byte	0x03, 0x50
        /*004a*/ 	.short	0x0000


	//----- nvinfo : EIATTR_MAXREG_COUNT
	.align		4
        /*004c*/ 	.byte	0x03, 0x1b
        /*004e*/ 	.short	0x00ff


	//----- nvinfo : EIATTR_COOP_GROUP_MASK_REGIDS
	.align		4
        /*0050*/ 	.byte	0x04, 0x29
        /*0052*/ 	.short	(.L_19 - .L_18)


	//   ....[0]....
.L_18:
        /*0054*/ 	.word	0xffffffff


	//   ....[1]....
        /*0058*/ 	.word	0xffffffff


	//   ....[2]....
        /*005c*/ 	.word	0xffffffff


	//   ....[3]....
        /*0060*/ 	.word	0xffffffff


	//   ....[4]....
        /*0064*/ 	.word	0xffffffff


	//   ....[5]....
        /*0068*/ 	.word	0xffffffff


	//----- nvinfo : EIATTR_COOP_GROUP_INSTR_OFFSETS
	.align		4
.L_19:
        /*006c*/ 	.byte	0x04, 0x28
        /*006e*/ 	.short	(.L_21 - .L_20)


	//   ....[0]....
.L_20:
        /*0070*/ 	.word	0x00000170


	//   ....[1]....
        /*0074*/ 	.word	0x00000190


	//   ....[2]....
        /*0078*/ 	.word	0x000001c0


	//   ....[3]....
        /*007c*/ 	.word	0x000001f0


	//   ....[4]....
        /*0080*/ 	.word	0x00000220


	//   ....[5]....
        /*0084*/ 	.word	0x00000290


	//----- nvinfo : EIATTR_EXIT_INSTR_OFFSETS
	.align		4
.L_21:
        /*0088*/ 	.byte	0x04, 0x1c
        /*008a*/ 	.short	(.L_23 - .L_22)


	//   ....[0]....
.L_22:
        /*008c*/ 	.word	0x00000300


	//   ....[1]....
        /*0090*/ 	.word	0x00000350


	//----- nvinfo : EIATTR_REQNTID
	.align		4
.L_23:
        /*0094*/ 	.byte	0x04, 0x10
        /*0096*/ 	.short	(.L_25 - .L_24)
.L_24:
        /*0098*/ 	.word	0x00000040
        /*009c*/ 	.word	0x00000001
        /*00a0*/ 	.word	0x00000001


	//----- nvinfo : EIATTR_CBANK_PARAM_SIZE
	.align		4
.L_25:
        /*00a4*/ 	.byte	0x03, 0x19
        /*00a6*/ 	.short	0x001c


	//----- nvinfo : EIATTR_PARAM_CBANK
	.align		4
        /*00a8*/ 	.byte	0x04, 0x0a
        /*00aa*/ 	.short	(.L_27 - .L_26)
	.align		4
.L_26:
        /*00ac*/ 	.word	index@(.nv.constant0.triton_per_fused_abs_mean_sub_0)
        /*00b0*/ 	.short	0x0210
        /*00b2*/ 	.short	0x001c


	//----- nvinfo : EIATTR_SW_WAR
	.align		4
.L_27:
        /*00b4*/ 	.byte	0x04, 0x36
        /*00b6*/ 	.short	(.L_29 - .L_28)
.L_28:
        /*00b8*/ 	.word	0x00000008
.L_29:


//--------------------- .nv.callgraph             --------------------------
	.section	.nv.callgraph,"",@"SHT_CUDA_CALLGRAPH"
	.align	4
	.sectionentsize	8
	.align		4
        /*0000*/ 	.word	0x00000000
	.align		4
        /*0004*/ 	.word	0xffffffff
	.align		4
        /*0008*/ 	.word	0x00000000
	.align		4
        /*000c*/ 	.word	0xfffffffe
	.align		4
        /*0010*/ 	.word	0x00000000
	.align		4
        /*0014*/ 	.word	0xfffffffd
	.align		4
        /*0018*/ 	.word	0x00000000
	.align		4
        /*001c*/ 	.word	0xfffffffc


//--------------------- .text.triton_per_fused_abs_mean_sub_0 --------------------------
	.section	.text.triton_per_fused_abs_mean_sub_0,"ax",@progbits
	.sectionflags	@"SHF_BARRIERS=1"
	.align	128
        .global         triton_per_fused_abs_mean_sub_0
        .type           triton_per_fused_abs_mean_sub_0,@function
        .size           triton_per_fused_abs_mean_sub_0,(.L_x_1 - triton_per_fused_abs_mean_sub_0)
        .other          triton_per_fused_abs_mean_sub_0,@"STO_CUDA_ENTRY STV_DEFAULT"
triton_per_fused_abs_mean_sub_0:
.text.triton_per_fused_abs_mean_sub_0:
[----:B------:R-:W0:Y:S02]  /*0000*/  LDC R1, c[0x0][0x28] ;  /* 0x00000a00ff017b82 */ /* 0x000e240000000800 */
[----:B------:R-:W1:Y:S01]  /*0010*/  S2R R13, SR_TID.X ;  /* 0x00000000000d7919 */ /* 0x000e620000002100 */
[----:B------:R-:W2:Y:S01]  /*0020*/  LDC.64 R4, c[0x0][0x218] ;  /* 0x00008600ff047b82 */ /* 0x000ea20000000a00 */
[----:B------:R-:W-:-:S07]  /*0030*/  ULDC.64 UR6, c[0x0][0x208] ;  /* 0x0000820000067ab9 */ /* 0x000fce0000000a00 */
[----:B------:R-:W3:Y:S01]  /*0040*/  LDC.64 R8, c[0x0][0x220] ;  /* 0x00008800ff087b82 */ /* 0x000ee20000000a00 */
[----:B-1----:R-:W-:-:S04]  /*0050*/  SHF.L.U32 R0, R13, 0x2, RZ ;  /* 0x000000020d007819 */ /* 0x002fc800000006ff */
[----:B------:R-:W-:-:S05]  /*0060*/  LOP3.LUT R3, R0, 0xfc, RZ, 0xc0, !PT ;  /* 0x000000fc00037812 */ /* 0x000fca00078ec0ff */
[----:B--2---:R-:W-:-:S04]  /*0070*/  IMAD.WIDE.U32 R4, R3, 0x4, R4 ;  /* 0x0000000403047825 */ /* 0x004fc800078e0004 */
[----:B---3--:R-:W-:Y:S02]  /*0080*/  IMAD.WIDE.U32 R8, R3, 0x4, R8 ;  /* 0x0000000403087825 */ /* 0x008fe400078e0008 */
[----:B------:R-:W2:Y:S04]  /*0090*/  LDG.E.128 R4, desc[UR6][R4.64] ;  /* 0x0000000604047981 */ /* 0x000ea8000c1e1d00 */
[----:B------:R-:W2:Y:S01]  /*00a0*/  LDG.E.128 R8, desc[UR6][R8.64] ;  /* 0x0000000608087981 */ /* 0x000ea2000c1e1d00 */
[----:B------:R-:W1:Y:S01]  /*00b0*/  S2UR UR5, SR_CgaCtaId ;  /* 0x00000000000579c3 */ /* 0x000e620000008800 */
[C---:B------:R-:W-:Y:S01]  /*00c0*/  LOP3.LUT P0, RZ, R13.reuse, 0x1f, RZ, 0xc0, !PT ;  /* 0x0000001f0dff7812 */ /* 0x040fe2000780c0ff */
[----:B------:R-:W-:Y:S01]  /*00d0*/  UMOV UR4, 0x400 ;  /* 0x0000040000047882 */ /* 0x000fe20000000000 */
[----:B------:R-:W-:Y:S01]  /*00e0*/  ISETP.GE.AND P1, PT, R13, 0x2, PT ;  /* 0x000000020d00780c */ /* 0x000fe20003f26270 */
[----:B-1----:R-:W-:Y:S01]  /*00f0*/  UPRMT UR4, UR5, 0x654, UR4 ;  /* 0x0000065405047896 */ /* 0x002fe20008000004 */
[----:B--2---:R-:W-:Y:S01]  /*0100*/  FADD R3, R4, -R8 ;  /* 0x8000000804037221 */ /* 0x004fe20000000000 */
[----:B------:R-:W-:Y:S01]  /*0110*/  FADD R12, R5, -R9 ;  /* 0x80000009050c7221 */ /* 0x000fe20000000000 */
[----:B------:R-:W-:Y:S01]  /*0120*/  FADD R6, R6, -R10 ;  /* 0x8000000a06067221 */ /* 0x000fe20000000000 */
[----:B------:R-:W-:-:S02]  /*0130*/  FADD R7, R7, -R11 ;  /* 0x8000000b07077221 */ /* 0x000fc40000000000 */
[----:B------:R-:W-:-:S04]  /*0140*/  FADD R3, |R3|, |R12| ;  /* 0x4000000c03037221 */ /* 0x000fc80000000200 */
[----:B------:R-:W-:-:S04]  /*0150*/  FADD R6, |R6|, R3 ;  /* 0x0000000306067221 */ /* 0x000fc80000000200 */
[----:B------:R-:W-:-:S05]  /*0160*/  FADD R6, |R7|, R6 ;  /* 0x0000000607067221 */ /* 0x000fca0000000200 */
[----:B------:R-:W1:Y:S02]  /*0170*/  SHFL.BFLY PT, R3, R6, 0x10, 0x1f ;  /* 0x0e001f0006037f89 */ /* 0x000e6400000e0000 */
[----:B-1----:R-:W-:-:S05]  /*0180*/  FADD R3, R6, R3 ;  /* 0x0000000306037221 */ /* 0x002fca0000000000 */
[----:B------:R-:W1:Y:S02]  /*0190*/  SHFL.BFLY PT, R4, R3, 0x8, 0x1f ;  /* 0x0d001f0003047f89 */ /* 0x000e6400000e0000 */
[----:B-1----:R-:W-:Y:S01]  /*01a0*/  FADD R4, R3, R4 ;  /* 0x0000000403047221 */ /* 0x002fe20000000000 */
[----:B------:R-:W-:-:S04]  /*01b0*/  SHF.R.U32.HI R3, RZ, 0x3, R13 ;  /* 0x00000003ff037819 */ /* 0x000fc8000001160d */
[----:B------:R-:W1:Y:S02]  /*01c0*/  SHFL.BFLY PT, R5, R4, 0x4, 0x1f ;  /* 0x0c801f0004057f89 */ /* 0x000e6400000e0000 */
[----:B-1----:R-:W-:Y:S01]  /*01d0*/  FADD R5, R4, R5 ;  /* 0x0000000504057221 */ /* 0x002fe20000000000 */
[----:B------:R-:W-:-:S04]  /*01e0*/  LOP3.LUT R4, R3, 0x4, RZ, 0xc0, !PT ;  /* 0x0000000403047812 */ /* 0x000fc800078ec0ff */
[----:B------:R-:W1:Y:S02]  /*01f0*/  SHFL.BFLY PT, R8, R5, 0x2, 0x1f ;  /* 0x0c401f0005087f89 */ /* 0x000e6400000e0000 */
[----:B-1----:R-:W-:Y:S01]  /*0200*/  FADD R8, R5, R8 ;  /* 0x0000000805087221 */ /* 0x002fe20000000000 */
[----:B------:R-:W-:-:S04]  /*0210*/  LOP3.LUT R5, R13, 0x1, RZ, 0xc0, !PT ;  /* 0x000000010d057812 */ /* 0x000fc800078ec0ff */
[----:B------:R-:W1:Y:S02]  /*0220*/  SHFL.BFLY PT, R7, R8, 0x1, 0x1f ;  /* 0x0c201f0008077f89 */ /* 0x000e6400000e0000 */
[----:B-1----:R-:W-:-:S05]  /*0230*/  FADD R7, R8, R7 ;  /* 0x0000000708077221 */ /* 0x002fca0000000000 */
[----:B------:R-:W-:Y:S01]  /*0240*/  @!P0 STS [R4+UR4], R7 ;  /* 0x0000000704008988 */ /* 0x000fe20008000804 */
[----:B------:R-:W-:Y:S01]  /*0250*/  BAR.SYNC.DEFER_BLOCKING 0x0 ;  /* 0x0000000000007b1d */ /* 0x000fe20000010000 */
[----:B------:R-:W-:-:S04]  /*0260*/  ISETP.NE.U32.AND P0, PT, R5, 0x1, PT ;  /* 0x000000010500780c */ /* 0x000fc80003f05070 */
[----:B------:R-:W-:Y:S01]  /*0270*/  ISETP.LT.AND P0, PT, R13, 0x2, P0 ;  /* 0x000000020d00780c */ /* 0x000fe20000701270 */
[----:B------:R-:W1:Y:S04]  /*0280*/  @!P1 LDS R2, [R0+UR4] ;  /* 0x0000000400029984 */ /* 0x000e680008000800 */
[----:B-1----:R-:W1:Y:S02]  /*0290*/  SHFL.BFLY PT, R3, R2, 0x1, 0x1f ;  /* 0x0c201f0002037f89 */ /* 0x002e6400000e0000 */
[----:B-1----:R-:W-:-:S06]  /*02a0*/  FADD R3, R2, R3 ;  /* 0x0000000302037221 */ /* 0x002fcc0000000000 */
[----:B------:R1:W-:Y:S01]  /*02b0*/  @P0 STS [R0+UR4], R3 ;  /* 0x0000000300000988 */ /* 0x0003e20008000804 */
[----:B------:R-:W-:Y:S01]  /*02c0*/  BAR.SYNC.DEFER_BLOCKING 0x0 ;  /* 0x0000000000007b1d */ /* 0x000fe20000010000 */
[----:B------:R-:W-:-:S05]  /*02d0*/  LOP3.LUT P0, RZ, R13, 0x3f, RZ, 0xc0, !PT ;  /* 0x0000003f0dff7812 */ /* 0x000fca000780c0ff */
[----:B------:R-:W2:Y:S02]  /*02e0*/  LDS R5, [UR4] ;  /* 0x00000004ff057984 */ /* 0x000ea40008000800 */
[----:B------:R-:W-:Y:S06]  /*02f0*/  BAR.SYNC.DEFER_BLOCKING 0x0 ;  /* 0x0000000000007b1d */ /* 0x000fec0000010000 */
[----:B-1----:R-:W-:Y:S05]  /*0300*/  @P0 EXIT ;  /* 0x000000000000094d */ /* 0x002fea0003800000 */
[----:B------:R-:W0:Y:S01]  /*0310*/  LDC.64 R2, c[0x0][0x210] ;  /* 0x00008400ff027b82 */ /* 0x000e220000000a00 */
[----:B--2---:R-:W-:-:S04]  /*0320*/  FADD R5, RZ, R5 ;  /* 0x00000005ff057221 */ /* 0x004fc80000000000 */
[----:B------:R-:W-:-:S05]  /*0330*/  FMUL R5, R5, 0.00390625 ;  /* 0x3b80000005057820 */ /* 0x000fca0000400000 */
[----:B0-----:R-:W-:Y:S01]  /*0340*/  STG.E desc[UR6][R2.64], R5 ;  /* 0x0000000502007986 */ /* 0x001fe2000c101906 */
[----:B------:R-:W-:Y:S05]  /*0350*/  EXIT ;  /* 0x000000000000794d */ /* 0x000fea0003800000 */
.L_x_0:
[----:B------:R-:W-:-:S00]  /*0360*/  BRA `(.L_x_0) ;  /* 0xfffffffc00fc7947 */ /* 0x000fc0000383ffff */
[----:B------:R-:W-:-:S00]  /*0370*/  NOP ;  /* 0x0000000000007918 */ /* 0x000fc00000000000 */
        /* <DEDUP_REMOVED lines=8> */
.L_x_1:


//--------------------- .nv.shared.triton_per_fused_abs_mean_sub_0 --------------------------
	.section	.nv.shared.triton_per_fused_abs_mean_sub_0,"aw",@nobits
	.sectionflags	@""
	.align	16
	.zero		1024


//--------------------- .nv.constant0.triton_per_fused_abs_mean_sub_0 --------------------------
	.section	.nv.constant0.triton_per_fused_abs_mean_sub_0,"a",@progbits
	.sectionflags	@""
	.align	4
.nv.constant0.triton_per_fused_abs_mean_sub_0:
	.zero		556
